//
// Generated by NVIDIA NVVM Compiler
//
// Compiler Build ID: CL-36424714
// Cuda compilation tools, release 13.0, V13.0.88
// Based on NVVM 20.0.0
//

.version 9.0
.target sm_100
.address_size 64

	// .globl	_Z12First_KernelPdS_jj
.extern .shared .align 16 .b8 Shared_Input[];

.visible .entry _Z12First_KernelPdS_jj(
	.param .u64 .ptr .align 1 _Z12First_KernelPdS_jj_param_0,
	.param .u64 .ptr .align 1 _Z12First_KernelPdS_jj_param_1,
	.param .u32 _Z12First_KernelPdS_jj_param_2,
	.param .u32 _Z12First_KernelPdS_jj_param_3
)
{
	.reg .pred 	%p<13>;
	.reg .b32 	%r<46>;
	.reg .b64 	%rd<13>;
	.reg .b64 	%fd<18>;

	ld.param.u64 	%rd3, [_Z12First_KernelPdS_jj_param_0];
	ld.param.u64 	%rd4, [_Z12First_KernelPdS_jj_param_1];
	ld.param.u32 	%r19, [_Z12First_KernelPdS_jj_param_2];
	ld.param.u32 	%r20, [_Z12First_KernelPdS_jj_param_3];
	cvta.to.global.u64 	%rd1, %rd4;
	cvta.to.global.u64 	%rd2, %rd3;
	mov.u32 	%r21, %ctaid.x;
	mov.u32 	%r1, %ntid.x;
	mul.lo.s32 	%r22, %r21, %r1;
	shl.b32 	%r23, %r22, 1;
	mov.u32 	%r2, %tid.x;
	add.s32 	%r3, %r23, %r2;
	setp.ge.u32 	%p1, %r3, %r19;
	shl.b32 	%r24, %r2, 3;
	mov.u32 	%r25, Shared_Input;
	add.s32 	%r4, %r25, %r24;
	@%p1 bra 	$L__BB0_2;
	mul.wide.u32 	%rd5, %r3, 8;
	add.s64 	%rd6, %rd2, %rd5;
	ld.global.f64 	%fd2, [%rd6];
	st.shared.f64 	[%r4], %fd2;
$L__BB0_2:
	add.s32 	%r5, %r3, %r1;
	setp.ge.u32 	%p2, %r5, %r19;
	shl.b32 	%r26, %r1, 3;
	add.s32 	%r6, %r4, %r26;
	@%p2 bra 	$L__BB0_4;
	mul.wide.u32 	%rd7, %r5, 8;
	add.s64 	%rd8, %rd2, %rd7;
	ld.global.f64 	%fd3, [%rd8];
	st.shared.f64 	[%r6], %fd3;
$L__BB0_4:
	add.s32 	%r7, %r2, 1;
	mov.b32 	%r43, 1;
$L__BB0_5:
	bar.sync 	0;
	shl.b32 	%r9, %r43, 1;
	mul.lo.s32 	%r10, %r9, %r7;
	add.s32 	%r28, %r10, -1;
	setp.ge.u32 	%p3, %r28, %r20;
	@%p3 bra 	$L__BB0_7;
	sub.s32 	%r29, %r10, %r43;
	shl.b32 	%r30, %r29, 3;
	add.s32 	%r32, %r25, %r30;
	ld.shared.f64 	%fd4, [%r32+-8];
	shl.b32 	%r33, %r43, 3;
	add.s32 	%r34, %r32, %r33;
	ld.shared.f64 	%fd5, [%r34+-8];
	add.f64 	%fd6, %fd4, %fd5;
	st.shared.f64 	[%r34+-8], %fd6;
$L__BB0_7:
	setp.le.u32 	%p4, %r9, %r1;
	mov.u32 	%r43, %r9;
	@%p4 bra 	$L__BB0_5;
	setp.gt.u32 	%p5, %r20, 3;
	@%p5 bra 	$L__BB0_10;
	cvt.rn.f64.u32 	%fd10, %r20;
	mul.f64 	%fd11, %fd10, 0d3FD0000000000000;
	cvt.rpi.f64.f64 	%fd12, %fd11;
	cvt.rzi.s32.f64 	%r44, %fd12;
	bra.uni 	$L__BB0_12;
$L__BB0_10:
	cvt.rn.f64.u32 	%fd7, %r20;
	mul.f64 	%fd1, %fd7, 0d3FD0000000000000;
	cvt.rpi.f64.f64 	%fd8, %fd1;
	cvt.rzi.s32.f64 	%r44, %fd8;
	and.b32  	%r35, %r44, 1;
	setp.eq.b32 	%p6, %r35, 1;
	not.pred 	%p7, %p6;
	@%p7 bra 	$L__BB0_12;
	cvt.rmi.f64.f64 	%fd9, %fd1;
	cvt.rzi.s32.f64 	%r44, %fd9;
$L__BB0_12:
	setp.lt.s32 	%p8, %r44, 1;
	@%p8 bra 	$L__BB0_17;
	shl.b32 	%r15, %r7, 1;
$L__BB0_14:
	bar.sync 	0;
	mul.lo.s32 	%r17, %r15, %r44;
	add.s32 	%r36, %r17, %r44;
	add.s32 	%r37, %r36, -1;
	setp.ge.u32 	%p9, %r37, %r20;
	@%p9 bra 	$L__BB0_16;
	shl.b32 	%r38, %r17, 3;
	add.s32 	%r40, %r25, %r38;
	ld.shared.f64 	%fd13, [%r40+-8];
	shl.b32 	%r41, %r44, 3;
	add.s32 	%r42, %r40, %r41;
	ld.shared.f64 	%fd14, [%r42+-8];
	add.f64 	%fd15, %fd13, %fd14;
	st.shared.f64 	[%r42+-8], %fd15;
$L__BB0_16:
	shr.u32 	%r18, %r44, 1;
	setp.gt.u32 	%p10, %r44, 1;
	mov.u32 	%r44, %r18;
	@%p10 bra 	$L__BB0_14;
$L__BB0_17:
	setp.ge.u32 	%p11, %r3, %r19;
	bar.sync 	0;
	@%p11 bra 	$L__BB0_19;
	ld.shared.f64 	%fd16, [%r4];
	mul.wide.u32 	%rd9, %r3, 8;
	add.s64 	%rd10, %rd1, %rd9;
	st.global.f64 	[%rd10], %fd16;
$L__BB0_19:
	setp.ge.u32 	%p12, %r5, %r19;
	@%p12 bra 	$L__BB0_21;
	ld.shared.f64 	%fd17, [%r6];
	mul.wide.u32 	%rd11, %r5, 8;
	add.s64 	%rd12, %rd1, %rd11;
	st.global.f64 	[%rd12], %fd17;
$L__BB0_21:
	ret;

}
	// .globl	_Z13Second_Kernelv
.visible .entry _Z13Second_Kernelv()
{


	ret;

}
	// .globl	_Z12Third_Kernelv
.visible .entry _Z12Third_Kernelv()
{


	ret;

}


// ===== COMPILED SASS (sm_100) =====

	.target	sm_100

	.elftype	@"ET_EXEC"


//--------------------- .note.nv.tkinfo           --------------------------
	.section	.note.nv.tkinfo,"",@"SHT_NOTE"
	.sectionflags	@"SHF_NOTE_NV_TKINFO"
	.tkinfo
        /*0018*/ 	.word	0x00000002
        /*0030*/ 	.string	""
        /*0030*/ 	.string	"ptxas"
        /*0030*/ 	.string	"Cuda compilation tools, release 13.0, V13.0.88"
        /*0030*/ 	.string	"Build cuda_13.0.r13.0/compiler.36424714_0"
        /*0030*/ 	.string	"-arch sm_100 -m 64 "



//--------------------- .note.nv.cuinfo           --------------------------
	.section	.note.nv.cuinfo,"",@"SHT_NOTE"
	.sectionflags	@"SHF_NOTE_NV_CUINFO"
        /*0018*/ 	.short	0x0002
        /*001a*/ 	.short	0x0064
        /*001c*/ 	.short	0x0082
	.zero		2


//--------------------- .nv.info                  --------------------------
	.section	.nv.info,"",@"SHT_CUDA_INFO"
	.align	4


	//----- nvinfo : EIATTR_REGCOUNT
	.align		4
        /*0000*/ 	.byte	0x04, 0x2f
        /*0002*/ 	.short	(.L_1 - .L_0)
	.align		4
.L_0:
        /*0004*/ 	.word	index@(_Z12First_KernelPdS_jj)
        /*0008*/ 	.word	0x00000012


	//----- nvinfo : EIATTR_FRAME_SIZE
	.align		4
.L_1:
        /*000c*/ 	.byte	0x04, 0x11
        /*000e*/ 	.short	(.L_3 - .L_2)
	.align		4
.L_2:
        /*0010*/ 	.word	index@(_Z12First_KernelPdS_jj)
        /*0014*/ 	.word	0x00000000


	//----- nvinfo : EIATTR_REGCOUNT
	.align		4
.L_3:
        /*0018*/ 	.byte	0x04, 0x2f
        /*001a*/ 	.short	(.L_5 - .L_4)
	.align		4
.L_4:
        /*001c*/ 	.word	index@(_Z13Second_Kernelv)
        /*0020*/ 	.word	0x00000004


	//----- nvinfo : EIATTR_FRAME_SIZE
	.align		4
.L_5:
        /*0024*/ 	.byte	0x04, 0x11
        /*0026*/ 	.short	(.L_7 - .L_6)
	.align		4
.L_6:
        /*0028*/ 	.word	index@(_Z13Second_Kernelv)
        /*002c*/ 	.word	0x00000000


	//----- nvinfo : EIATTR_REGCOUNT
	.align		4
.L_7:
        /*0030*/ 	.byte	0x04, 0x2f
        /*0032*/ 	.short	(.L_9 - .L_8)
	.align		4
.L_8:
        /*0034*/ 	.word	index@(_Z12Third_Kernelv)
        /*0038*/ 	.word	0x00000004


	//----- nvinfo : EIATTR_FRAME_SIZE
	.align		4
.L_9:
        /*003c*/ 	.byte	0x04, 0x11
        /*003e*/ 	.short	(.L_11 - .L_10)
	.align		4
.L_10:
        /*0040*/ 	.word	index@(_Z12Third_Kernelv)
        /*0044*/ 	.word	0x00000000


	//----- nvinfo : EIATTR_MIN_STACK_SIZE
	.align		4
.L_11:
        /*0048*/ 	.byte	0x04, 0x12
        /*004a*/ 	.short	(.L_13 - .L_12)
	.align		4
.L_12:
        /*004c*/ 	.word	index@(_Z12Third_Kernelv)
        /*0050*/ 	.word	0x00000000


	//----- nvinfo : EIATTR_MIN_STACK_SIZE
	.align		4
.L_13:
        /*0054*/ 	.byte	0x04, 0x12
        /*0056*/ 	.short	(.L_15 - .L_14)
	.align		4
.L_14:
        /*0058*/ 	.word	index@(_Z13Second_Kernelv)
        /*005c*/ 	.word	0x00000000


	//----- nvinfo : EIATTR_MIN_STACK_SIZE
	.align		4
.L_15:
        /*0060*/ 	.byte	0x04, 0x12
        /*0062*/ 	.short	(.L_17 - .L_16)
	.align		4
.L_16:
        /*0064*/ 	.word	index@(_Z12First_KernelPdS_jj)
        /*0068*/ 	.word	0x00000000
.L_17:


//--------------------- .nv.compat                --------------------------
	.section	.nv.compat,"",@"SHT_CUDA_COMPAT_INFO"
	.align	4
        /*0000*/ 	.byte	0x02, 0x09, 0x00, 0x00, 0x02, 0x02, 0x01, 0x00, 0x02, 0x05, 0x05, 0x00, 0x03, 0x07, 0x01, 0x01
        /*0010*/ 	.byte	0x02, 0x03, 0x00, 0x00, 0x02, 0x06, 0x01, 0x00, 0x04, 0x0b, 0x08, 0x00, 0x01, 0x00, 0x00, 0x00
        /*0020*/ 	.byte	0x00, 0x00, 0x00, 0x00


//--------------------- .nv.info._Z12Third_Kernelv --------------------------
	.section	.nv.info._Z12Third_Kernelv,"",@"SHT_CUDA_INFO"
	.sectionflags	@""
	.align	4


	//----- nvinfo : EIATTR_CUDA_API_VERSION
	.align		4
        /*0000*/ 	.byte	0x04, 0x37
        /*0002*/ 	.short	(.L_19 - .L_18)
.L_18:
        /*0004*/ 	.word	0x00000082


	//----- nvinfo : EIATTR_SPARSE_MMA_MASK
	.align		4
.L_19:
        /*0008*/ 	.byte	0x03, 0x50
        /*000a*/ 	.short	0x0000


	//----- nvinfo : EIATTR_MAXREG_COUNT
	.align		4
        /*000c*/ 	.byte	0x03, 0x1b
        /*000e*/ 	.short	0x00ff


	//----- nvinfo : EIATTR_MERCURY_ISA_VERSION
	.align		4
        /*0010*/ 	.byte	0x03, 0x5f
        /*0012*/ 	.short	0x0101


	//----- nvinfo : EIATTR_VRC_CTA_INIT_COUNT
	.align		4
        /*0014*/ 	.byte	0x02, 0x4a
	.zero		1
	.zero		1


	//----- nvinfo : EIATTR_EXIT_INSTR_OFFSETS
	.align		4
        /*0018*/ 	.byte	0x04, 0x1c
        /*001a*/ 	.short	(.L_21 - .L_20)


	//   ....[0]....
.L_20:
        /*001c*/ 	.word	0x00000010


	//----- nvinfo : EIATTR_SW_WAR
	.align		4
.L_21:
        /*0020*/ 	.byte	0x04, 0x36
        /*0022*/ 	.short	(.L_23 - .L_22)
.L_22:
        /*0024*/ 	.word	0x00000008
.L_23:


//--------------------- .nv.info._Z13Second_Kernelv --------------------------
	.section	.nv.info._Z13Second_Kernelv,"",@"SHT_CUDA_INFO"
	.sectionflags	@""
	.align	4


	//----- nvinfo : EIATTR_CUDA_API_VERSION
	.align		4
        /*0000*/ 	.byte	0x04, 0x37
        /*0002*/ 	.short	(.L_25 - .L_24)
.L_24:
        /*0004*/ 	.word	0x00000082


	//----- nvinfo : EIATTR_SPARSE_MMA_MASK
	.align		4
.L_25:
        /*0008*/ 	.byte	0x03, 0x50
        /*000a*/ 	.short	0x0000


	//----- nvinfo : EIATTR_MAXREG_COUNT
	.align		4
        /*000c*/ 	.byte	0x03, 0x1b
        /*000e*/ 	.short	0x00ff


	//----- nvinfo : EIATTR_MERCURY_ISA_VERSION
	.align		4
        /*0010*/ 	.byte	0x03, 0x5f
        /*0012*/ 	.short	0x0101


	//----- nvinfo : EIATTR_VRC_CTA_INIT_COUNT
	.align		4
        /*0014*/ 	.byte	0x02, 0x4a
	.zero		1
	.zero		1


	//----- nvinfo : EIATTR_EXIT_INSTR_OFFSETS
	.align		4
        /*0018*/ 	.byte	0x04, 0x1c
        /*001a*/ 	.short	(.L_27 - .L_26)


	//   ....[0]....
.L_26:
        /*001c*/ 	.word	0x00000010


	//----- nvinfo : EIATTR_SW_WAR
	.align		4
.L_27:
        /*0020*/ 	.byte	0x04, 0x36
        /*0022*/ 	.short	(.L_29 - .L_28)
.L_28:
        /*0024*/ 	.word	0x00000008
.L_29:


//--------------------- .nv.info._Z12First_KernelPdS_jj --------------------------
	.section	.nv.info._Z12First_KernelPdS_jj,"",@"SHT_CUDA_INFO"
	.sectionflags	@""
	.align	4


	//----- nvinfo : EIATTR_CUDA_API_VERSION
	.align		4
        /*0000*/ 	.byte	0x04, 0x37
        /*0002*/ 	.short	(.L_31 - .L_30)
.L_30:
        /*0004*/ 	.word	0x00000082


	//----- nvinfo : EIATTR_KPARAM_INFO
	.align		4
.L_31:
        /*0008*/ 	.byte	0x04, 0x17
        /*000a*/ 	.short	(.L_33 - .L_32)
.L_32:
        /*000c*/ 	.word	0x00000000
        /*0010*/ 	.short	0x0003
        /*0012*/ 	.short	0x0014
        /*0014*/ 	.byte	0x00, 0xf0, 0x11, 0x00


	//----- nvinfo : EIATTR_KPARAM_INFO
	.align		4
.L_33:
        /*0018*/ 	.byte	0x04, 0x17
        /*001a*/ 	.short	(.L_35 - .L_34)
.L_34:
        /*001c*/ 	.word	0x00000000
        /*0020*/ 	.short	0x0002
        /*0022*/ 	.short	0x0010
        /*0024*/ 	.byte	0x00, 0xf0, 0x11, 0x00


	//----- nvinfo : EIATTR_KPARAM_INFO
	.align		4
.L_35:
        /*0028*/ 	.byte	0x04, 0x17
        /*002a*/ 	.short	(.L_37 - .L_36)
.L_36:
        /*002c*/ 	.word	0x00000000
        /*0030*/ 	.short	0x0001
        /*0032*/ 	.short	0x0008
        /*0034*/ 	.byte	0x00, 0xf5, 0x21, 0x00


	//----- nvinfo : EIATTR_KPARAM_INFO
	.align		4
.L_37:
        /*0038*/ 	.byte	0x04, 0x17
        /*003a*/ 	.short	(.L_39 - .L_38)
.L_38:
        /*003c*/ 	.word	0x00000000
        /*0040*/ 	.short	0x0000
        /*0042*/ 	.short	0x0000
        /*0044*/ 	.byte	0x00, 0xf5, 0x21, 0x00


	//----- nvinfo : EIATTR_SPARSE_MMA_MASK
	.align		4
.L_39:
        /*0048*/ 	.byte	0x03, 0x50
        /*004a*/ 	.short	0x0000


	//----- nvinfo : EIATTR_MAXREG_COUNT
	.align		4
        /*004c*/ 	.byte	0x03, 0x1b
        /*004e*/ 	.short	0x00ff


	//----- nvinfo : EIATTR_NUM_BARRIERS
	.align		4
        /*0050*/ 	.byte	0x02, 0x4c
        /*0052*/ 	.byte	0x01
	.zero		1


	//----- nvinfo : EIATTR_MERCURY_ISA_VERSION
	.align		4
        /*0054*/ 	.byte	0x03, 0x5f
        /*0056*/ 	.short	0x0101


	//----- nvinfo : EIATTR_VRC_CTA_INIT_COUNT
	.align		4
        /*0058*/ 	.byte	0x02, 0x4a
	.zero		1
	.zero		1


	//----- nvinfo : EIATTR_EXIT_INSTR_OFFSETS
	.align		4
        /*005c*/ 	.byte	0x04, 0x1c
        /*005e*/ 	.short	(.L_41 - .L_40)


	//   ....[0]....
.L_40:
        /*0060*/ 	.word	0x000004f0


	//   ....[1]....
        /*0064*/ 	.word	0x00000540


	//----- nvinfo : EIATTR_CBANK_PARAM_SIZE
	.align		4
.L_41:
        /*0068*/ 	.byte	0x03, 0x19
        /*006a*/ 	.short	0x0018


	//----- nvinfo : EIATTR_PARAM_CBANK
	.align		4
        /*006c*/ 	.byte	0x04, 0x0a
        /*006e*/ 	.short	(.L_43 - .L_42)
	.align		4
.L_42:
        /*0070*/ 	.word	index@(.nv.constant0._Z12First_KernelPdS_jj)
        /*0074*/ 	.short	0x0380
        /*0076*/ 	.short	0x0018


	//----- nvinfo : EIATTR_SW_WAR
	.align		4
.L_43:
        /*0078*/ 	.byte	0x04, 0x36
        /*007a*/ 	.short	(.L_45 - .L_44)
.L_44:
        /*007c*/ 	.word	0x00000008
.L_45:


//--------------------- .nv.callgraph             --------------------------
	.section	.nv.callgraph,"",@"SHT_CUDA_CALLGRAPH"
	.align	4
	.sectionentsize	8
	.align		4
        /*0000*/ 	.word	0x00000000
	.align		4
        /*0004*/ 	.word	0xffffffff
	.align		4
        /*0008*/ 	.word	0x00000000
	.align		4
        /*000c*/ 	.word	0xfffffffe
	.align		4
        /*0010*/ 	.word	0x00000000
	.align		4
        /*0014*/ 	.word	0xfffffffd
	.align		4
        /*0018*/ 	.word	0x00000000
	.align		4
        /*001c*/ 	.word	0xfffffffc


//--------------------- .text._Z12Third_Kernelv   --------------------------
	.section	.text._Z12Third_Kernelv,"ax",@progbits
	.align	128
        .global         _Z12Third_Kernelv
        .type           _Z12Third_Kernelv,@function
        .size           _Z12Third_Kernelv,(.L_x_7 - _Z12Third_Kernelv)
        .other          _Z12Third_Kernelv,@"STO_CUDA_ENTRY STV_DEFAULT"
_Z12Third_Kernelv:
.text._Z12Third_Kernelv:
[----:B------:R-:W-:Y:S01]  /*0000*/  LDC R1, c[0x0][0x37c] ;  /* 0x0000df00ff017b82 */ /* 0x000fe20000000800 */
[----:B------:R-:W-:Y:S05]  /*0010*/  EXIT ;  /* 0x000000000000794d */ /* 0x000fea0003800000 */
.L_x_0:
[----:B------:R-:W-:-:S00]  /*0020*/  BRA `(.L_x_0) ;  /* 0xfffffffc00fc7947 */ /* 0x000fc0000383ffff */
[----:B------:R-:W-:-:S00]  /*0030*/  NOP ;  /* 0x0000000000007918 */ /* 0x000fc00000000000 */
        /* <DEDUP_REMOVED lines=12> */
.L_x_7:


//--------------------- .text._Z13Second_Kernelv  --------------------------
	.section	.text._Z13Second_Kernelv,"ax",@progbits
	.align	128
        .global         _Z13Second_Kernelv
        .type           _Z13Second_Kernelv,@function
        .size           _Z13Second_Kernelv,(.L_x_8 - _Z13Second_Kernelv)
        .other          _Z13Second_Kernelv,@"STO_CUDA_ENTRY STV_DEFAULT"
_Z13Second_Kernelv:
.text._Z13Second_Kernelv:
[----:B------:R-:W-:Y:S01]  /*0000*/  LDC R1, c[0x0][0x37c] ;  /* 0x0000df00ff017b82 */ /* 0x000fe20000000800 */
[----:B------:R-:W-:Y:S05]  /*0010*/  EXIT ;  /* 0x000000000000794d */ /* 0x000fea0003800000 */
.L_x_1:
        /* <DEDUP_REMOVED lines=14> */
.L_x_8:


//--------------------- .text._Z12First_KernelPdS_jj --------------------------
	.section	.text._Z12First_KernelPdS_jj,"ax",@progbits
	.align	128
        .global         _Z12First_KernelPdS_jj
        .type           _Z12First_KernelPdS_jj,@function
        .size           _Z12First_KernelPdS_jj,(.L_x_9 - _Z12First_KernelPdS_jj)
        .other          _Z12First_KernelPdS_jj,@"STO_CUDA_ENTRY STV_DEFAULT"
_Z12First_KernelPdS_jj:
.text._Z12First_KernelPdS_jj:
[----:B------:R-:W-:Y:S01]  /*0000*/  LDC R1, c[0x0][0x37c] ;  /* 0x0000df00ff017b82 */ /* 0x000fe20000000800 */
[----:B------:R-:W0:Y:S07]  /*0010*/  S2R R13, SR_TID.X ;  /* 0x00000000000d7919 */ /* 0x000e2e0000002100 */
[----:B------:R-:W1:Y:S01]  /*0020*/  S2UR UR4, SR_CTAID.X ;  /* 0x00000000000479c3 */ /* 0x000e620000002500 */
[----:B------:R-:W2:Y:S01]  /*0030*/  LDCU UR5, c[0x0][0x390] ;  /* 0x00007200ff0577ac */ /* 0x000ea20008000800 */
[----:B------:R-:W3:Y:S06]  /*0040*/  LDCU.64 UR6, c[0x0][0x358] ;  /* 0x00006b00ff0677ac */ /* 0x000eec0008000a00 */
[----:B------:R-:W1:Y:S08]  /*0050*/  LDC R5, c[0x0][0x360] ;  /* 0x0000d800ff057b82 */ /* 0x000e700000000800 */
[----:B------:R-:W4:Y:S01]  /*0060*/  LDC R14, c[0x0][0x394] ;  /* 0x0000e500ff0e7b82 */ /* 0x000f220000000800 */
[----:B-1----:R-:W-:-:S04]  /*0070*/  IMAD R0, R5, UR4, RZ ;  /* 0x0000000405007c24 */ /* 0x002fc8000f8e02ff */
[----:B0-----:R-:W-:-:S04]  /*0080*/  IMAD R0, R0, 0x2, R13 ;  /* 0x0000000200007824 */ /* 0x001fc800078e020d */
[C---:B------:R-:W-:Y:S01]  /*0090*/  IMAD.IADD R2, R0.reuse, 0x1, R5 ;  /* 0x0000000100027824 */ /* 0x040fe200078e0205 */
[----:B--2---:R-:W-:-:S04]  /*00a0*/  ISETP.GE.U32.AND P0, PT, R0, UR5, PT ;  /* 0x0000000500007c0c */ /* 0x004fc8000bf06070 */
[----:B------:R-:W-:-:S09]  /*00b0*/  ISETP.GE.U32.AND P1, PT, R2, UR5, PT ;  /* 0x0000000502007c0c */ /* 0x000fd2000bf26070 */
[----:B------:R-:W0:Y:S08]  /*00c0*/  @!P0 LDC.64 R6, c[0x0][0x380] ;  /* 0x0000e000ff068b82 */ /* 0x000e300000000a00 */
[----:B------:R-:W1:Y:S01]  /*00d0*/  @!P1 LDC.64 R10, c[0x0][0x380] ;  /* 0x0000e000ff0a9b82 */ /* 0x000e620000000a00 */
[----:B0-----:R-:W-:-:S05]  /*00e0*/  @!P0 IMAD.WIDE.U32 R6, R0, 0x8, R6 ;  /* 0x0000000800068825 */ /* 0x001fca00078e0006 */
[----:B---3--:R0:W2:Y:S01]  /*00f0*/  @!P0 LDG.E.64 R8, desc[UR6][R6.64] ;  /* 0x0000000606088981 */ /* 0x0080a2000c1e1b00 */
[----:B-1----:R-:W-:-:S06]  /*0100*/  @!P1 IMAD.WIDE.U32 R10, R2, 0x8, R10 ;  /* 0x00000008020a9825 */ /* 0x002fcc00078e000a */
[----:B------:R-:W3:Y:S01]  /*0110*/  @!P1 LDG.E.64 R10, desc[UR6][R10.64] ;  /* 0x000000060a0a9981 */ /* 0x000ee2000c1e1b00 */
[----:B------:R-:W1:Y:S01]  /*0120*/  S2UR UR5, SR_CgaCtaId ;  /* 0x00000000000579c3 */ /* 0x000e620000008800 */
[----:B------:R-:W-:Y:S02]  /*0130*/  UMOV UR4, 0x400 ;  /* 0x0000040000047882 */ /* 0x000fe40000000000 */
[----:B-1----:R-:W-:-:S06]  /*0140*/  ULEA UR4, UR5, UR4, 0x18 ;  /* 0x0000000405047291 */ /* 0x002fcc000f8ec0ff */
[----:B------:R-:W-:-:S05]  /*0150*/  LEA R4, R13, UR4, 0x3 ;  /* 0x000000040d047c11 */ /* 0x000fca000f8e18ff */
[----:B------:R-:W-:Y:S02]  /*0160*/  IMAD R3, R5, 0x8, R4 ;  /* 0x0000000805037824 */ /* 0x000fe400078e0204 */
[----:B------:R-:W-:Y:S02]  /*0170*/  IMAD.MOV.U32 R12, RZ, RZ, 0x1 ;  /* 0x00000001ff0c7424 */ /* 0x000fe400078e00ff */
[----:B0-----:R-:W-:Y:S01]  /*0180*/  VIADD R6, R13, 0x1 ;  /* 0x000000010d067836 */ /* 0x001fe20000000000 */
[----:B--2---:R0:W-:Y:S04]  /*0190*/  @!P0 STS.64 [R4], R8 ;  /* 0x0000000804008388 */ /* 0x0041e80000000a00 */
[----:B---34-:R0:W-:Y:S02]  /*01a0*/  @!P1 STS.64 [R3], R10 ;  /* 0x0000000a03009388 */ /* 0x0181e40000000a00 */
.L_x_2:
[----:B------:R-:W-:Y:S01]  /*01b0*/  IMAD.SHL.U32 R15, R12, 0x2, RZ ;  /* 0x000000020c0f7824 */ /* 0x000fe200078e00ff */
[----:B------:R-:W-:Y:S03]  /*01c0*/  BAR.SYNC.DEFER_BLOCKING 0x0 ;  /* 0x0000000000007b1d */ /* 0x000fe60000010000 */
[----:B0-----:R-:W-:-:S05]  /*01d0*/  IMAD R9, R6, R15, RZ ;  /* 0x0000000f06097224 */ /* 0x001fca00078e02ff */
[----:B------:R-:W-:-:S04]  /*01e0*/  IADD3 R7, PT, PT, R9, -0x1, RZ ;  /* 0xffffffff09077810 */ /* 0x000fc80007ffe0ff */
[----:B------:R-:W-:-:S13]  /*01f0*/  ISETP.GE.U32.AND P0, PT, R7, R14, PT ;  /* 0x0000000e0700720c */ /* 0x000fda0003f06070 */
[----:B------:R-:W-:-:S05]  /*0200*/  @!P0 IMAD.IADD R7, R9, 0x1, -R12 ;  /* 0x0000000109078824 */ /* 0x000fca00078e0a0c */
[----:B------:R-:W-:-:S05]  /*0210*/  @!P0 LEA R7, R7, UR4, 0x3 ;  /* 0x0000000407078c11 */ /* 0x000fca000f8e18ff */
[----:B------:R-:W-:Y:S01]  /*0220*/  @!P0 IMAD R13, R12, 0x8, R7 ;  /* 0x000000080c0d8824 */ /* 0x000fe200078e0207 */
[----:B------:R-:W-:Y:S01]  /*0230*/  @!P0 LDS.64 R8, [R7+-0x8] ;  /* 0xfffff80007088984 */ /* 0x000fe20000000a00 */
[----:B------:R-:W-:-:S03]  /*0240*/  IMAD.MOV.U32 R12, RZ, RZ, R15 ;  /* 0x000000ffff0c7224 */ /* 0x000fc600078e000f */
[----:B------:R-:W0:Y:S02]  /*0250*/  @!P0 LDS.64 R10, [R13+-0x8] ;  /* 0xfffff8000d0a8984 */ /* 0x000e240000000a00 */
[----:B0-----:R-:W-:-:S07]  /*0260*/  @!P0 DADD R8, R8, R10 ;  /* 0x0000000008088229 */ /* 0x001fce000000000a */
[----:B------:R1:W-:Y:S01]  /*0270*/  @!P0 STS.64 [R13+-0x8], R8 ;  /* 0xfffff8080d008388 */ /* 0x0003e20000000a00 */
[----:B------:R-:W-:-:S13]  /*0280*/  ISETP.GT.U32.AND P0, PT, R15, R5, PT ;  /* 0x000000050f00720c */ /* 0x000fda0003f04070 */
[----:B-1----:R-:W-:Y:S05]  /*0290*/  @!P0 BRA `(.L_x_2) ;  /* 0xfffffffc00c48947 */ /* 0x002fea000383ffff */
[----:B------:R-:W-:-:S13]  /*02a0*/  ISETP.GT.U32.AND P0, PT, R14, 0x3, PT ;  /* 0x000000030e00780c */ /* 0x000fda0003f04070 */
[----:B------:R-:W0:Y:S02]  /*02b0*/  @!P0 I2F.F64.U32 R8, R14 ;  /* 0x0000000e00088312 */ /* 0x000e240000201800 */
[----:B0-----:R-:W-:-:S06]  /*02c0*/  @!P0 DMUL R8, R8, 0.25 ;  /* 0x3fd0000008088828 */ /* 0x001fcc0000000000 */
[----:B------:R0:W1:Y:S01]  /*02d0*/  @!P0 F2I.F64.CEIL R5, R8 ;  /* 0x0000000800058311 */ /* 0x0000620000309100 */
[----:B------:R-:W-:Y:S05]  /*02e0*/  @!P0 BRA `(.L_x_3) ;  /* 0x0000000000188947 */ /* 0x000fea0003800000 */
[----:B0-----:R-:W0:Y:S02]  /*02f0*/  I2F.F64.U32 R8, R14 ;  /* 0x0000000e00087312 */ /* 0x001e240000201800 */
[----:B0-----:R-:W-:-:S06]  /*0300*/  DMUL R8, R8, 0.25 ;  /* 0x3fd0000008087828 */ /* 0x001fcc0000000000 */
[----:B-1----:R-:W0:Y:S02]  /*0310*/  F2I.F64.CEIL R5, R8 ;  /* 0x0000000800057311 */ /* 0x002e240000309100 */
[----:B0-----:R-:W-:-:S04]  /*0320*/  LOP3.LUT R7, R5, 0x1, RZ, 0xc0, !PT ;  /* 0x0000000105077812 */ /* 0x001fc800078ec0ff */
[----:B------:R-:W-:-:S13]  /*0330*/  ISETP.NE.U32.AND P0, PT, R7, 0x1, PT ;  /* 0x000000010700780c */ /* 0x000fda0003f05070 */
[----:B------:R2:W3:Y:S02]  /*0340*/  @!P0 F2I.F64.FLOOR R5, R8 ;  /* 0x0000000800058311 */ /* 0x0004e40000305100 */
.L_x_3:
[----:B-1-3--:R-:W-:-:S13]  /*0350*/  ISETP.GE.AND P0, PT, R5, 0x1, PT ;  /* 0x000000010500780c */ /* 0x00afda0003f06270 */
[----:B------:R-:W-:Y:S05]  /*0360*/  @!P0 BRA `(.L_x_4) ;  /* 0x0000000000408947 */ /* 0x000fea0003800000 */
[----:B------:R-:W-:Y:S01]  /*0370*/  SHF.L.U32 R10, R6, 0x1, RZ ;  /* 0x00000001060a7819 */ /* 0x000fe200000006ff */
[----:B------:R-:W1:Y:S01]  /*0380*/  LDCU UR5, c[0x0][0x394] ;  /* 0x00007280ff0577ac */ /* 0x000e620008000800 */
[----:B------:R-:W-:-:S05]  /*0390*/  NOP ;  /* 0x0000000000007918 */ /* 0x000fca0000000000 */
.L_x_5:
[----:B------:R-:W-:Y:S01]  /*03a0*/  IMAD R12, R10, R5, RZ ;  /* 0x000000050a0c7224 */ /* 0x000fe200078e02ff */
[----:B------:R-:W-:Y:S04]  /*03b0*/  BAR.SYNC.DEFER_BLOCKING 0x0 ;  /* 0x0000000000007b1d */ /* 0x000fe80000010000 */
[----:B------:R-:W-:-:S04]  /*03c0*/  IADD3 R6, PT, PT, R12, -0x1, R5 ;  /* 0xffffffff0c067810 */ /* 0x000fc80007ffe005 */
[----:B-1----:R-:W-:-:S13]  /*03d0*/  ISETP.GE.U32.AND P0, PT, R6, UR5, PT ;  /* 0x0000000506007c0c */ /* 0x002fda000bf06070 */
[----:B------:R-:W-:-:S05]  /*03e0*/  @!P0 LEA R12, R12, UR4, 0x3 ;  /* 0x000000040c0c8c11 */ /* 0x000fca000f8e18ff */
[----:B------:R-:W-:Y:S01]  /*03f0*/  @!P0 IMAD R11, R5, 0x8, R12 ;  /* 0x00000008050b8824 */ /* 0x000fe200078e020c */
[----:B------:R-:W-:Y:S04]  /*0400*/  @!P0 LDS.64 R6, [R12+-0x8] ;  /* 0xfffff8000c068984 */ /* 0x000fe80000000a00 */
[----:B0-2---:R-:W0:Y:S02]  /*0410*/  @!P0 LDS.64 R8, [R11+-0x8] ;  /* 0xfffff8000b088984 */ /* 0x005e240000000a00 */
[----:B0-----:R-:W-:-:S07]  /*0420*/  @!P0 DADD R6, R6, R8 ;  /* 0x0000000006068229 */ /* 0x001fce0000000008 */
[----:B------:R3:W-:Y:S01]  /*0430*/  @!P0 STS.64 [R11+-0x8], R6 ;  /* 0xfffff8060b008388 */ /* 0x0007e20000000a00 */
[----:B------:R-:W-:Y:S02]  /*0440*/  ISETP.GT.U32.AND P0, PT, R5, 0x1, PT ;  /* 0x000000010500780c */ /* 0x000fe40003f04070 */
[----:B------:R-:W-:-:S11]  /*0450*/  SHF.R.U32.HI R5, RZ, 0x1, R5 ;  /* 0x00000001ff057819 */ /* 0x000fd60000011605 */
[----:B---3--:R-:W-:Y:S05]  /*0460*/  @P0 BRA `(.L_x_5) ;  /* 0xfffffffc00cc0947 */ /* 0x008fea000383ffff */
.L_x_4:
[----:B------:R-:W1:Y:S01]  /*0470*/  LDCU UR4, c[0x0][0x390] ;  /* 0x00007200ff0477ac */ /* 0x000e620008000800 */
[----:B------:R-:W-:Y:S01]  /*0480*/  BAR.SYNC.DEFER_BLOCKING 0x0 ;  /* 0x0000000000007b1d */ /* 0x000fe20000010000 */
[----:B-1----:R-:W-:Y:S02]  /*0490*/  ISETP.GE.U32.AND P0, PT, R0, UR4, PT ;  /* 0x0000000400007c0c */ /* 0x002fe4000bf06070 */
[----:B------:R-:W-:-:S11]  /*04a0*/  ISETP.GE.U32.AND P1, PT, R2, UR4, PT ;  /* 0x0000000402007c0c */ /* 0x000fd6000bf26070 */
[----:B------:R-:W1:Y:S01]  /*04b0*/  @!P0 LDS.64 R4, [R4] ;  /* 0x0000000004048984 */ /* 0x000e620000000a00 */
[----:B------:R-:W3:Y:S02]  /*04c0*/  @!P0 LDC.64 R6, c[0x0][0x388] ;  /* 0x0000e200ff068b82 */ /* 0x000ee40000000a00 */
[----:B---3--:R-:W-:-:S05]  /*04d0*/  @!P0 IMAD.WIDE.U32 R6, R0, 0x8, R6 ;  /* 0x0000000800068825 */ /* 0x008fca00078e0006 */
[----:B-1----:R1:W-:Y:S01]  /*04e0*/  @!P0 STG.E.64 desc[UR6][R6.64], R4 ;  /* 0x0000000406008986 */ /* 0x0023e2000c101b06 */
[----:B------:R-:W-:Y:S05]  /*04f0*/  @P1 EXIT ;  /* 0x000000000000194d */ /* 0x000fea0003800000 */
[----:B-1----:R-:W1:Y:S01]  /*0500*/  LDS.64 R4, [R3] ;  /* 0x0000000003047984 */ /* 0x002e620000000a00 */
[----:B------:R-:W3:Y:S02]  /*0510*/  LDC.64 R6, c[0x0][0x388] ;  /* 0x0000e200ff067b82 */ /* 0x000ee40000000a00 */
[----:B---3--:R-:W-:-:S05]  /*0520*/  IMAD.WIDE.U32 R6, R2, 0x8, R6 ;  /* 0x0000000802067825 */ /* 0x008fca00078e0006 */
[----:B-1----:R-:W-:Y:S01]  /*0530*/  STG.E.64 desc[UR6][R6.64], R4 ;  /* 0x0000000406007986 */ /* 0x002fe2000c101b06 */
[----:B------:R-:W-:Y:S05]  /*0540*/  EXIT ;  /* 0x000000000000794d */ /* 0x000fea0003800000 */
.L_x_6:
        /* <DEDUP_REMOVED lines=11> */
.L_x_9:


//--------------------- .nv.shared._Z12Third_Kernelv --------------------------
	.section	.nv.shared._Z12Third_Kernelv,"aw",@nobits
	.sectionflags	@""
	.align	16
	.zero		1024


//--------------------- .nv.shared.reserved.0     --------------------------
	.section	.nv.shared.reserved.0,"aw",@nobits
	.weak		__nv_reservedSMEM_offset_0_alias
	.size		__nv_reservedSMEM_offset_0_alias, 0, 64
	.other		__nv_reservedSMEM_offset_0_alias,@"STO_CUDA_RESERVED_SHARED STV_DEFAULT"
__nv_reservedSMEM_offset_0_alias:
	.zero		0
	.zero		64


//--------------------- .nv.shared._Z13Second_Kernelv --------------------------
	.section	.nv.shared._Z13Second_Kernelv,"aw",@nobits
	.sectionflags	@""
	.align	16
	.zero		1024


//--------------------- .nv.shared._Z12First_KernelPdS_jj --------------------------
	.section	.nv.shared._Z12First_KernelPdS_jj,"aw",@nobits
	.sectionflags	@""
	.align	16
	.zero		1024


//--------------------- .nv.constant0._Z12Third_Kernelv --------------------------
	.section	.nv.constant0._Z12Third_Kernelv,"a",@progbits
	.sectionflags	@""
	.align	4
.nv.constant0._Z12Third_Kernelv:
	.zero		896


//--------------------- .nv.constant0._Z13Second_Kernelv --------------------------
	.section	.nv.constant0._Z13Second_Kernelv,"a",@progbits
	.sectionflags	@""
	.align	4
.nv.constant0._Z13Second_Kernelv:
	.zero		896


//--------------------- .nv.constant0._Z12First_KernelPdS_jj --------------------------
	.section	.nv.constant0._Z12First_KernelPdS_jj,"a",@progbits
	.sectionflags	@""
	.align	4
.nv.constant0._Z12First_KernelPdS_jj:
	.zero		920


//--------------------- SYMBOLS --------------------------

	.type		.nv.reservedSmem.offset0,@object
	.size		.nv.reservedSmem.offset0,0x4
	.type		.nv.reservedSmem.cap,@object
	.size		.nv.reservedSmem.cap,0x4
